//
// Generated by NVIDIA NVVM Compiler
//
// Compiler Build ID: CL-36424714
// Cuda compilation tools, release 13.0, V13.0.88
// Based on NVVM 20.0.0
//

.version 9.0
.target sm_100
.address_size 64

	// .globl	_Z10copyKernelPKhPh

.visible .entry _Z10copyKernelPKhPh(
	.param .u64 .ptr .align 1 _Z10copyKernelPKhPh_param_0,
	.param .u64 .ptr .align 1 _Z10copyKernelPKhPh_param_1
)
{
	.reg .b16 	%rs<2>;
	.reg .b32 	%r<5>;
	.reg .b64 	%rd<8>;

	ld.param.u64 	%rd1, [_Z10copyKernelPKhPh_param_0];
	ld.param.u64 	%rd2, [_Z10copyKernelPKhPh_param_1];
	cvta.to.global.u64 	%rd3, %rd2;
	cvta.to.global.u64 	%rd4, %rd1;
	mov.u32 	%r1, %tid.x;
	mov.u32 	%r2, %ctaid.x;
	mov.u32 	%r3, %ntid.x;
	mad.lo.s32 	%r4, %r2, %r3, %r1;
	cvt.s64.s32 	%rd5, %r4;
	add.s64 	%rd6, %rd4, %rd5;
	ld.global.u8 	%rs1, [%rd6];
	add.s64 	%rd7, %rd3, %rd5;
	st.global.u8 	[%rd7], %rs1;
	ret;

}


// ===== COMPILED SASS (sm_100) =====

	.target	sm_100

	.elftype	@"ET_EXEC"


//--------------------- .note.nv.tkinfo           --------------------------
	.section	.note.nv.tkinfo,"",@"SHT_NOTE"
	.sectionflags	@"SHF_NOTE_NV_TKINFO"
	.tkinfo
        /*0018*/ 	.word	0x00000002
        /*0030*/ 	.string	""
        /*0030*/ 	.string	"ptxas"
        /*0030*/ 	.string	"Cuda compilation tools, release 13.0, V13.0.88"
        /*0030*/ 	.string	"Build cuda_13.0.r13.0/compiler.36424714_0"
        /*0030*/ 	.string	"-arch sm_100 -m 64 "



//--------------------- .note.nv.cuinfo           --------------------------
	.section	.note.nv.cuinfo,"",@"SHT_NOTE"
	.sectionflags	@"SHF_NOTE_NV_CUINFO"
        /*0018*/ 	.short	0x0002
        /*001a*/ 	.short	0x0064
        /*001c*/ 	.short	0x0082
	.zero		2


//--------------------- .nv.info                  --------------------------
	.section	.nv.info,"",@"SHT_CUDA_INFO"
	.align	4


	//----- nvinfo : EIATTR_REGCOUNT
	.align		4
        /*0000*/ 	.byte	0x04, 0x2f
        /*0002*/ 	.short	(.L_1 - .L_0)
	.align		4
.L_0:
        /*0004*/ 	.word	index@(_Z10copyKernelPKhPh)
        /*0008*/ 	.word	0x00000008


	//----- nvinfo : EIATTR_FRAME_SIZE
	.align		4
.L_1:
        /*000c*/ 	.byte	0x04, 0x11
        /*000e*/ 	.short	(.L_3 - .L_2)
	.align		4
.L_2:
        /*0010*/ 	.word	index@(_Z10copyKernelPKhPh)
        /*0014*/ 	.word	0x00000000


	//----- nvinfo : EIATTR_MIN_STACK_SIZE
	.align		4
.L_3:
        /*0018*/ 	.byte	0x04, 0x12
        /*001a*/ 	.short	(.L_5 - .L_4)
	.align		4
.L_4:
        /*001c*/ 	.word	index@(_Z10copyKernelPKhPh)
        /*0020*/ 	.word	0x00000000
.L_5:


//--------------------- .nv.compat                --------------------------
	.section	.nv.compat,"",@"SHT_CUDA_COMPAT_INFO"
	.align	4
        /*0000*/ 	.byte	0x02, 0x09, 0x00, 0x00, 0x02, 0x02, 0x01, 0x00, 0x02, 0x05, 0x05, 0x00, 0x03, 0x07, 0x01, 0x01
        /*0010*/ 	.byte	0x02, 0x03, 0x00, 0x00, 0x02, 0x06, 0x01, 0x00, 0x04, 0x0b, 0x08, 0x00, 0x09, 0x00, 0x00, 0x00
        /*0020*/ 	.byte	0x00, 0x00, 0x00, 0x00


//--------------------- .nv.info._Z10copyKernelPKhPh --------------------------
	.section	.nv.info._Z10copyKernelPKhPh,"",@"SHT_CUDA_INFO"
	.sectionflags	@""
	.align	4


	//----- nvinfo : EIATTR_CUDA_API_VERSION
	.align		4
        /*0000*/ 	.byte	0x04, 0x37
        /*0002*/ 	.short	(.L_7 - .L_6)
.L_6:
        /*0004*/ 	.word	0x00000082


	//----- nvinfo : EIATTR_KPARAM_INFO
	.align		4
.L_7:
        /*0008*/ 	.byte	0x04, 0x17
        /*000a*/ 	.short	(.L_9 - .L_8)
.L_8:
        /*000c*/ 	.word	0x00000000
        /*0010*/ 	.short	0x0001
        /*0012*/ 	.short	0x0008
        /*0014*/ 	.byte	0x00, 0xf5, 0x21, 0x00


	//----- nvinfo : EIATTR_KPARAM_INFO
	.align		4
.L_9:
        /*0018*/ 	.byte	0x04, 0x17
        /*001a*/ 	.short	(.L_11 - .L_10)
.L_10:
        /*001c*/ 	.word	0x00000000
        /*0020*/ 	.short	0x0000
        /*0022*/ 	.short	0x0000
        /*0024*/ 	.byte	0x00, 0xf5, 0x21, 0x00


	//----- nvinfo : EIATTR_SPARSE_MMA_MASK
	.align		4
.L_11:
        /*0028*/ 	.byte	0x03, 0x50
        /*002a*/ 	.short	0x0000


	//----- nvinfo : EIATTR_MAXREG_COUNT
	.align		4
        /*002c*/ 	.byte	0x03, 0x1b
        /*002e*/ 	.short	0x00ff


	//----- nvinfo : EIATTR_MERCURY_ISA_VERSION
	.align		4
        /*0030*/ 	.byte	0x03, 0x5f
        /*0032*/ 	.short	0x0101


	//----- nvinfo : EIATTR_VRC_CTA_INIT_COUNT
	.align		4
        /*0034*/ 	.byte	0x02, 0x4a
	.zero		1
	.zero		1


	//----- nvinfo : EIATTR_EXIT_INSTR_OFFSETS
	.align		4
        /*0038*/ 	.byte	0x04, 0x1c
        /*003a*/ 	.short	(.L_13 - .L_12)


	//   ....[0]....
.L_12:
        /*003c*/ 	.word	0x000000e0


	//----- nvinfo : EIATTR_CBANK_PARAM_SIZE
	.align		4
.L_13:
        /*0040*/ 	.byte	0x03, 0x19
        /*0042*/ 	.short	0x0010


	//----- nvinfo : EIATTR_PARAM_CBANK
	.align		4
        /*0044*/ 	.byte	0x04, 0x0a
        /*0046*/ 	.short	(.L_15 - .L_14)
	.align		4
.L_14:
        /*0048*/ 	.word	index@(.nv.constant0._Z10copyKernelPKhPh)
        /*004c*/ 	.short	0x0380
        /*004e*/ 	.short	0x0010


	//----- nvinfo : EIATTR_SW_WAR
	.align		4
.L_15:
        /*0050*/ 	.byte	0x04, 0x36
        /*0052*/ 	.short	(.L_17 - .L_16)
.L_16:
        /*0054*/ 	.word	0x00000008
.L_17:


//--------------------- .nv.callgraph             --------------------------
	.section	.nv.callgraph,"",@"SHT_CUDA_CALLGRAPH"
	.align	4
	.sectionentsize	8
	.align		4
        /*0000*/ 	.word	0x00000000
	.align		4
        /*0004*/ 	.word	0xffffffff
	.align		4
        /*0008*/ 	.word	0x00000000
	.align		4
        /*000c*/ 	.word	0xfffffffe
	.align		4
        /*0010*/ 	.word	0x00000000
	.align		4
        /*0014*/ 	.word	0xfffffffd
	.align		4
        /*0018*/ 	.word	0x00000000
	.align		4
        /*001c*/ 	.word	0xfffffffc


//--------------------- .text._Z10copyKernelPKhPh --------------------------
	.section	.text._Z10copyKernelPKhPh,"ax",@progbits
	.align	128
        .global         _Z10copyKernelPKhPh
        .type           _Z10copyKernelPKhPh,@function
        .size           _Z10copyKernelPKhPh,(.L_x_1 - _Z10copyKernelPKhPh)
        .other          _Z10copyKernelPKhPh,@"STO_CUDA_ENTRY STV_DEFAULT"
_Z10copyKernelPKhPh:
.text._Z10copyKernelPKhPh:
[----:B------:R-:W-:Y:S01]  /*0000*/  LDC R1, c[0x0][0x37c] ;  /* 0x0000df00ff017b82 */ /* 0x000fe20000000800 */
[----:B------:R-:W0:Y:S07]  /*0010*/  S2R R4, SR_TID.X ;  /* 0x0000000000047919 */ /* 0x000e2e0000002100 */
[----:B------:R-:W0:Y:S01]  /*0020*/  S2UR UR6, SR_CTAID.X ;  /* 0x00000000000679c3 */ /* 0x000e220000002500 */
[----:B------:R-:W1:Y:S01]  /*0030*/  LDCU.128 UR8, c[0x0][0x380] ;  /* 0x00007000ff0877ac */ /* 0x000e620008000c00 */
[----:B------:R-:W2:Y:S06]  /*0040*/  LDCU.64 UR4, c[0x0][0x358] ;  /* 0x00006b00ff0477ac */ /* 0x000eac0008000a00 */
[----:B------:R-:W0:Y:S02]  /*0050*/  LDC R3, c[0x0][0x360] ;  /* 0x0000d800ff037b82 */ /* 0x000e240000000800 */
[----:B0-----:R-:W-:-:S05]  /*0060*/  IMAD R4, R3, UR6, R4 ;  /* 0x0000000603047c24 */ /* 0x001fca000f8e0204 */
[----:B-1----:R-:W-:Y:S02]  /*0070*/  IADD3 R2, P0, PT, R4, UR8, RZ ;  /* 0x0000000804027c10 */ /* 0x002fe4000ff1e0ff */
[----:B------:R-:W-:-:S04]  /*0080*/  SHF.R.S32.HI R0, RZ, 0x1f, R4 ;  /* 0x0000001fff007819 */ /* 0x000fc80000011404 */
[----:B------:R-:W-:-:S06]  /*0090*/  IADD3.X R3, PT, PT, R0, UR9, RZ, P0, !PT ;  /* 0x0000000900037c10 */ /* 0x000fcc00087fe4ff */
[----:B--2---:R-:W2:Y:S01]  /*00a0*/  LDG.E.U8 R3, desc[UR4][R2.64] ;  /* 0x0000000402037981 */ /* 0x004ea2000c1e1100 */
[----:B------:R-:W-:-:S04]  /*00b0*/  IADD3 R4, P0, PT, R4, UR10, RZ ;  /* 0x0000000a04047c10 */ /* 0x000fc8000ff1e0ff */
[----:B------:R-:W-:-:S05]  /*00c0*/  IADD3.X R5, PT, PT, R0, UR11, RZ, P0, !PT ;  /* 0x0000000b00057c10 */ /* 0x000fca00087fe4ff */
[----:B--2---:R-:W-:Y:S01]  /*00d0*/  STG.E.U8 desc[UR4][R4.64], R3 ;  /* 0x0000000304007986 */ /* 0x004fe2000c101104 */
[----:B------:R-:W-:Y:S05]  /*00e0*/  EXIT ;  /* 0x000000000000794d */ /* 0x000fea0003800000 */
.L_x_0:
[----:B------:R-:W-:-:S00]  /*00f0*/  BRA `(.L_x_0) ;  /* 0xfffffffc00fc7947 */ /* 0x000fc0000383ffff */
[----:B------:R-:W-:-:S00]  /*0100*/  NOP ;  /* 0x0000000000007918 */ /* 0x000fc00000000000 */
[----:B------:R-:W-:-:S00]  /*0110*/  NOP ;  /* 0x0000000000007918 */ /* 0x000fc00000000000 */
[----:B------:R-:W-:-:S00]  /*0120*/  NOP ;  /* 0x0000000000007918 */ /* 0x000fc00000000000 */
[----:B------:R-:W-:-:S00]  /*0130*/  NOP ;  /* 0x0000000000007918 */ /* 0x000fc00000000000 */
[----:B------:R-:W-:-:S00]  /*0140*/  NOP ;  /* 0x0000000000007918 */ /* 0x000fc00000000000 */
[----:B------:R-:W-:-:S00]  /*0150*/  NOP ;  /* 0x0000000000007918 */ /* 0x000fc00000000000 */
[----:B------:R-:W-:-:S00]  /*0160*/  NOP ;  /* 0x0000000000007918 */ /* 0x000fc00000000000 */
[----:B------:R-:W-:-:S00]  /*0170*/  NOP ;  /* 0x0000000000007918 */ /* 0x000fc00000000000 */
.L_x_1:


//--------------------- .nv.shared.reserved.0     --------------------------
	.section	.nv.shared.reserved.0,"aw",@nobits
	.weak		__nv_reservedSMEM_offset_0_alias
	.size		__nv_reservedSMEM_offset_0_alias, 0, 64
	.other		__nv_reservedSMEM_offset_0_alias,@"STO_CUDA_RESERVED_SHARED STV_DEFAULT"
__nv_reservedSMEM_offset_0_alias:
	.zero		0
	.zero		64


//--------------------- .nv.constant0._Z10copyKernelPKhPh --------------------------
	.section	.nv.constant0._Z10copyKernelPKhPh,"a",@progbits
	.sectionflags	@""
	.align	4
.nv.constant0._Z10copyKernelPKhPh:
	.zero		912


//--------------------- SYMBOLS --------------------------

	.type		.nv.reservedSmem.offset0,@object
	.size		.nv.reservedSmem.offset0,0x4
